//
// Generated by NVIDIA NVVM Compiler
//
// Compiler Build ID: CL-36424714
// Cuda compilation tools, release 13.0, V13.0.88
// Based on NVVM 20.0.0
//

.version 9.0
.target sm_100
.address_size 64

	// .globl	_Z22compute_initial_hashesPciS_iiiiiPiS0_S0_

.visible .entry _Z22compute_initial_hashesPciS_iiiiiPiS0_S0_(
	.param .u64 .ptr .align 1 _Z22compute_initial_hashesPciS_iiiiiPiS0_S0__param_0,
	.param .u32 _Z22compute_initial_hashesPciS_iiiiiPiS0_S0__param_1,
	.param .u64 .ptr .align 1 _Z22compute_initial_hashesPciS_iiiiiPiS0_S0__param_2,
	.param .u32 _Z22compute_initial_hashesPciS_iiiiiPiS0_S0__param_3,
	.param .u32 _Z22compute_initial_hashesPciS_iiiiiPiS0_S0__param_4,
	.param .u32 _Z22compute_initial_hashesPciS_iiiiiPiS0_S0__param_5,
	.param .u32 _Z22compute_initial_hashesPciS_iiiiiPiS0_S0__param_6,
	.param .u32 _Z22compute_initial_hashesPciS_iiiiiPiS0_S0__param_7,
	.param .u64 .ptr .align 1 _Z22compute_initial_hashesPciS_iiiiiPiS0_S0__param_8,
	.param .u64 .ptr .align 1 _Z22compute_initial_hashesPciS_iiiiiPiS0_S0__param_9,
	.param .u64 .ptr .align 1 _Z22compute_initial_hashesPciS_iiiiiPiS0_S0__param_10
)
{
	.reg .pred 	%p<16>;
	.reg .b16 	%rs<3>;
	.reg .b32 	%r<160>;
	.reg .b64 	%rd<26>;

	ld.param.u64 	%rd8, [_Z22compute_initial_hashesPciS_iiiiiPiS0_S0__param_0];
	ld.param.u32 	%r44, [_Z22compute_initial_hashesPciS_iiiiiPiS0_S0__param_1];
	ld.param.u64 	%rd4, [_Z22compute_initial_hashesPciS_iiiiiPiS0_S0__param_2];
	ld.param.u32 	%r40, [_Z22compute_initial_hashesPciS_iiiiiPiS0_S0__param_3];
	ld.param.u32 	%r41, [_Z22compute_initial_hashesPciS_iiiiiPiS0_S0__param_4];
	ld.param.u32 	%r42, [_Z22compute_initial_hashesPciS_iiiiiPiS0_S0__param_5];
	ld.param.u32 	%r43, [_Z22compute_initial_hashesPciS_iiiiiPiS0_S0__param_6];
	ld.param.u64 	%rd5, [_Z22compute_initial_hashesPciS_iiiiiPiS0_S0__param_8];
	ld.param.u64 	%rd6, [_Z22compute_initial_hashesPciS_iiiiiPiS0_S0__param_9];
	ld.param.u64 	%rd7, [_Z22compute_initial_hashesPciS_iiiiiPiS0_S0__param_10];
	cvta.to.global.u64 	%rd1, %rd8;
	mov.u32 	%r45, %ctaid.x;
	mov.u32 	%r46, %ntid.x;
	mul.lo.s32 	%r1, %r45, %r46;
	mov.u32 	%r2, %tid.x;
	add.s32 	%r3, %r1, %r2;
	sub.s32 	%r47, %r44, %r40;
	setp.gt.s32 	%p1, %r3, %r47;
	@%p1 bra 	$L__BB0_22;
	setp.lt.s32 	%p2, %r40, 1;
	mov.b32 	%r158, 0;
	@%p2 bra 	$L__BB0_14;
	and.b32  	%r4, %r40, 15;
	setp.lt.u32 	%p3, %r40, 16;
	mov.b32 	%r150, 0;
	mov.u32 	%r158, %r150;
	@%p3 bra 	$L__BB0_5;
	and.b32  	%r150, %r40, 2147483632;
	neg.s32 	%r144, %r150;
	add.s64 	%rd2, %rd1, 7;
	mov.b32 	%r158, 0;
	mov.u32 	%r143, %r3;
$L__BB0_4:
	.pragma "nounroll";
	cvt.s64.s32 	%rd9, %r143;
	add.s64 	%rd10, %rd2, %rd9;
	ld.global.s8 	%r52, [%rd10+-7];
	mad.lo.s32 	%r53, %r158, %r42, %r52;
	rem.s32 	%r54, %r53, %r43;
	ld.global.s8 	%r55, [%rd10+-6];
	mad.lo.s32 	%r56, %r54, %r42, %r55;
	rem.s32 	%r57, %r56, %r43;
	ld.global.s8 	%r58, [%rd10+-5];
	mad.lo.s32 	%r59, %r57, %r42, %r58;
	rem.s32 	%r60, %r59, %r43;
	ld.global.s8 	%r61, [%rd10+-4];
	mad.lo.s32 	%r62, %r60, %r42, %r61;
	rem.s32 	%r63, %r62, %r43;
	ld.global.s8 	%r64, [%rd10+-3];
	mad.lo.s32 	%r65, %r63, %r42, %r64;
	rem.s32 	%r66, %r65, %r43;
	ld.global.s8 	%r67, [%rd10+-2];
	mad.lo.s32 	%r68, %r66, %r42, %r67;
	rem.s32 	%r69, %r68, %r43;
	ld.global.s8 	%r70, [%rd10+-1];
	mad.lo.s32 	%r71, %r69, %r42, %r70;
	rem.s32 	%r72, %r71, %r43;
	ld.global.s8 	%r73, [%rd10];
	mad.lo.s32 	%r74, %r72, %r42, %r73;
	rem.s32 	%r75, %r74, %r43;
	ld.global.s8 	%r76, [%rd10+1];
	mad.lo.s32 	%r77, %r75, %r42, %r76;
	rem.s32 	%r78, %r77, %r43;
	ld.global.s8 	%r79, [%rd10+2];
	mad.lo.s32 	%r80, %r78, %r42, %r79;
	rem.s32 	%r81, %r80, %r43;
	ld.global.s8 	%r82, [%rd10+3];
	mad.lo.s32 	%r83, %r81, %r42, %r82;
	rem.s32 	%r84, %r83, %r43;
	ld.global.s8 	%r85, [%rd10+4];
	mad.lo.s32 	%r86, %r84, %r42, %r85;
	rem.s32 	%r87, %r86, %r43;
	ld.global.s8 	%r88, [%rd10+5];
	mad.lo.s32 	%r89, %r87, %r42, %r88;
	rem.s32 	%r90, %r89, %r43;
	ld.global.s8 	%r91, [%rd10+6];
	mad.lo.s32 	%r92, %r90, %r42, %r91;
	rem.s32 	%r93, %r92, %r43;
	ld.global.s8 	%r94, [%rd10+7];
	mad.lo.s32 	%r95, %r93, %r42, %r94;
	rem.s32 	%r96, %r95, %r43;
	ld.global.s8 	%r97, [%rd10+8];
	mad.lo.s32 	%r98, %r96, %r42, %r97;
	rem.s32 	%r158, %r98, %r43;
	add.s32 	%r144, %r144, 16;
	add.s32 	%r143, %r143, 16;
	setp.ne.s32 	%p4, %r144, 0;
	@%p4 bra 	$L__BB0_4;
$L__BB0_5:
	setp.eq.s32 	%p5, %r4, 0;
	@%p5 bra 	$L__BB0_14;
	and.b32  	%r16, %r40, 7;
	setp.lt.u32 	%p6, %r4, 8;
	@%p6 bra 	$L__BB0_8;
	add.s32 	%r100, %r150, %r3;
	cvt.s64.s32 	%rd11, %r100;
	add.s64 	%rd12, %rd1, %rd11;
	ld.global.s8 	%r101, [%rd12];
	mad.lo.s32 	%r102, %r158, %r42, %r101;
	rem.s32 	%r103, %r102, %r43;
	ld.global.s8 	%r104, [%rd12+1];
	mad.lo.s32 	%r105, %r103, %r42, %r104;
	rem.s32 	%r106, %r105, %r43;
	ld.global.s8 	%r107, [%rd12+2];
	mad.lo.s32 	%r108, %r106, %r42, %r107;
	rem.s32 	%r109, %r108, %r43;
	ld.global.s8 	%r110, [%rd12+3];
	mad.lo.s32 	%r111, %r109, %r42, %r110;
	rem.s32 	%r112, %r111, %r43;
	ld.global.s8 	%r113, [%rd12+4];
	mad.lo.s32 	%r114, %r112, %r42, %r113;
	rem.s32 	%r115, %r114, %r43;
	ld.global.s8 	%r116, [%rd12+5];
	mad.lo.s32 	%r117, %r115, %r42, %r116;
	rem.s32 	%r118, %r117, %r43;
	ld.global.s8 	%r119, [%rd12+6];
	mad.lo.s32 	%r120, %r118, %r42, %r119;
	rem.s32 	%r121, %r120, %r43;
	ld.global.s8 	%r122, [%rd12+7];
	mad.lo.s32 	%r123, %r121, %r42, %r122;
	rem.s32 	%r158, %r123, %r43;
	add.s32 	%r150, %r150, 8;
$L__BB0_8:
	setp.eq.s32 	%p7, %r16, 0;
	@%p7 bra 	$L__BB0_14;
	and.b32  	%r22, %r40, 3;
	setp.lt.u32 	%p8, %r16, 4;
	@%p8 bra 	$L__BB0_11;
	add.s32 	%r125, %r150, %r3;
	cvt.s64.s32 	%rd13, %r125;
	add.s64 	%rd14, %rd1, %rd13;
	ld.global.s8 	%r126, [%rd14];
	mad.lo.s32 	%r127, %r158, %r42, %r126;
	rem.s32 	%r128, %r127, %r43;
	ld.global.s8 	%r129, [%rd14+1];
	mad.lo.s32 	%r130, %r128, %r42, %r129;
	rem.s32 	%r131, %r130, %r43;
	ld.global.s8 	%r132, [%rd14+2];
	mad.lo.s32 	%r133, %r131, %r42, %r132;
	rem.s32 	%r134, %r133, %r43;
	ld.global.s8 	%r135, [%rd14+3];
	mad.lo.s32 	%r136, %r134, %r42, %r135;
	rem.s32 	%r158, %r136, %r43;
	add.s32 	%r150, %r150, 4;
$L__BB0_11:
	setp.eq.s32 	%p9, %r22, 0;
	@%p9 bra 	$L__BB0_14;
	add.s32 	%r137, %r2, %r150;
	add.s32 	%r156, %r137, %r1;
	neg.s32 	%r155, %r22;
$L__BB0_13:
	.pragma "nounroll";
	cvt.s64.s32 	%rd15, %r156;
	add.s64 	%rd16, %rd1, %rd15;
	ld.global.s8 	%r138, [%rd16];
	mad.lo.s32 	%r139, %r158, %r42, %r138;
	rem.s32 	%r158, %r139, %r43;
	add.s32 	%r156, %r156, 1;
	add.s32 	%r155, %r155, 1;
	setp.ne.s32 	%p10, %r155, 0;
	@%p10 bra 	$L__BB0_13;
$L__BB0_14:
	setp.ne.s32 	%p11, %r158, %r41;
	@%p11 bra 	$L__BB0_22;
	setp.lt.s32 	%p12, %r40, 1;
	@%p12 bra 	$L__BB0_19;
	cvta.to.global.u64 	%rd3, %rd4;
	mov.b32 	%r159, 0;
	bra.uni 	$L__BB0_18;
$L__BB0_17:
	add.s32 	%r159, %r159, 1;
	setp.eq.s32 	%p14, %r159, %r40;
	@%p14 bra 	$L__BB0_19;
$L__BB0_18:
	add.s32 	%r141, %r159, %r3;
	cvt.s64.s32 	%rd17, %r141;
	add.s64 	%rd18, %rd1, %rd17;
	ld.global.u8 	%rs1, [%rd18];
	cvt.u64.u32 	%rd19, %r159;
	add.s64 	%rd20, %rd3, %rd19;
	ld.global.u8 	%rs2, [%rd20];
	setp.eq.s16 	%p13, %rs1, %rs2;
	@%p13 bra 	$L__BB0_17;
	bra.uni 	$L__BB0_22;
$L__BB0_19:
	cvta.to.global.u64 	%rd21, %rd7;
	atom.global.add.u32 	%r39, [%rd21], 1;
	setp.gt.s32 	%p15, %r39, 19;
	@%p15 bra 	$L__BB0_21;
	cvta.to.global.u64 	%rd22, %rd6;
	mul.wide.s32 	%rd23, %r39, 4;
	add.s64 	%rd24, %rd22, %rd23;
	st.global.u32 	[%rd24], %r3;
$L__BB0_21:
	cvta.to.global.u64 	%rd25, %rd5;
	atom.global.add.u32 	%r142, [%rd25], 1;
$L__BB0_22:
	ret;

}


// ===== COMPILED SASS (sm_100) =====

	.target	sm_100

	.elftype	@"ET_EXEC"


//--------------------- .note.nv.tkinfo           --------------------------
	.section	.note.nv.tkinfo,"",@"SHT_NOTE"
	.sectionflags	@"SHF_NOTE_NV_TKINFO"
	.tkinfo
        /*0018*/ 	.word	0x00000002
        /*0030*/ 	.string	""
        /*0030*/ 	.string	"ptxas"
        /*0030*/ 	.string	"Cuda compilation tools, release 13.0, V13.0.88"
        /*0030*/ 	.string	"Build cuda_13.0.r13.0/compiler.36424714_0"
        /*0030*/ 	.string	"-arch sm_100 -m 64 "



//--------------------- .note.nv.cuinfo           --------------------------
	.section	.note.nv.cuinfo,"",@"SHT_NOTE"
	.sectionflags	@"SHF_NOTE_NV_CUINFO"
        /*0018*/ 	.short	0x0002
        /*001a*/ 	.short	0x0064
        /*001c*/ 	.short	0x0082
	.zero		2


//--------------------- .nv.info                  --------------------------
	.section	.nv.info,"",@"SHT_CUDA_INFO"
	.align	4


	//----- nvinfo : EIATTR_REGCOUNT
	.align		4
        /*0000*/ 	.byte	0x04, 0x2f
        /*0002*/ 	.short	(.L_1 - .L_0)
	.align		4
.L_0:
        /*0004*/ 	.word	index@(_Z22compute_initial_hashesPciS_iiiiiPiS0_S0_)
        /*0008*/ 	.word	0x0000001c


	//----- nvinfo : EIATTR_FRAME_SIZE
	.align		4
.L_1:
        /*000c*/ 	.byte	0x04, 0x11
        /*000e*/ 	.short	(.L_3 - .L_2)
	.align		4
.L_2:
        /*0010*/ 	.word	index@(_Z22compute_initial_hashesPciS_iiiiiPiS0_S0_)
        /*0014*/ 	.word	0x00000000


	//----- nvinfo : EIATTR_MIN_STACK_SIZE
	.align		4
.L_3:
        /*0018*/ 	.byte	0x04, 0x12
        /*001a*/ 	.short	(.L_5 - .L_4)
	.align		4
.L_4:
        /*001c*/ 	.word	index@(_Z22compute_initial_hashesPciS_iiiiiPiS0_S0_)
        /*0020*/ 	.word	0x00000000
.L_5:


//--------------------- .nv.compat                --------------------------
	.section	.nv.compat,"",@"SHT_CUDA_COMPAT_INFO"
	.align	4
        /*0000*/ 	.byte	0x02, 0x09, 0x00, 0x00, 0x02, 0x02, 0x01, 0x00, 0x02, 0x05, 0x05, 0x00, 0x03, 0x07, 0x01, 0x01
        /*0010*/ 	.byte	0x02, 0x03, 0x00, 0x00, 0x02, 0x06, 0x01, 0x00, 0x04, 0x0b, 0x08, 0x00, 0x09, 0x00, 0x00, 0x00
        /*0020*/ 	.byte	0x00, 0x00, 0x00, 0x00


//--------------------- .nv.info._Z22compute_initial_hashesPciS_iiiiiPiS0_S0_ --------------------------
	.section	.nv.info._Z22compute_initial_hashesPciS_iiiiiPiS0_S0_,"",@"SHT_CUDA_INFO"
	.sectionflags	@""
	.align	4


	//----- nvinfo : EIATTR_CUDA_API_VERSION
	.align		4
        /*0000*/ 	.byte	0x04, 0x37
        /*0002*/ 	.short	(.L_7 - .L_6)
.L_6:
        /*0004*/ 	.word	0x00000082


	//----- nvinfo : EIATTR_KPARAM_INFO
	.align		4
.L_7:
        /*0008*/ 	.byte	0x04, 0x17
        /*000a*/ 	.short	(.L_9 - .L_8)
.L_8:
        /*000c*/ 	.word	0x00000000
        /*0010*/ 	.short	0x000a
        /*0012*/ 	.short	0x0040
        /*0014*/ 	.byte	0x00, 0xf5, 0x21, 0x00


	//----- nvinfo : EIATTR_KPARAM_INFO
	.align		4
.L_9:
        /*0018*/ 	.byte	0x04, 0x17
        /*001a*/ 	.short	(.L_11 - .L_10)
.L_10:
        /*001c*/ 	.word	0x00000000
        /*0020*/ 	.short	0x0009
        /*0022*/ 	.short	0x0038
        /*0024*/ 	.byte	0x00, 0xf5, 0x21, 0x00


	//----- nvinfo : EIATTR_KPARAM_INFO
	.align		4
.L_11:
        /*0028*/ 	.byte	0x04, 0x17
        /*002a*/ 	.short	(.L_13 - .L_12)
.L_12:
        /*002c*/ 	.word	0x00000000
        /*0030*/ 	.short	0x0008
        /*0032*/ 	.short	0x0030
        /*0034*/ 	.byte	0x00, 0xf5, 0x21, 0x00


	//----- nvinfo : EIATTR_KPARAM_INFO
	.align		4
.L_13:
        /*0038*/ 	.byte	0x04, 0x17
        /*003a*/ 	.short	(.L_15 - .L_14)
.L_14:
        /*003c*/ 	.word	0x00000000
        /*0040*/ 	.short	0x0007
        /*0042*/ 	.short	0x0028
        /*0044*/ 	.byte	0x00, 0xf0, 0x11, 0x00


	//----- nvinfo : EIATTR_KPARAM_INFO
	.align		4
.L_15:
        /*0048*/ 	.byte	0x04, 0x17
        /*004a*/ 	.short	(.L_17 - .L_16)
.L_16:
        /*004c*/ 	.word	0x00000000
        /*0050*/ 	.short	0x0006
        /*0052*/ 	.short	0x0024
        /*0054*/ 	.byte	0x00, 0xf0, 0x11, 0x00


	//----- nvinfo : EIATTR_KPARAM_INFO
	.align		4
.L_17:
        /*0058*/ 	.byte	0x04, 0x17
        /*005a*/ 	.short	(.L_19 - .L_18)
.L_18:
        /*005c*/ 	.word	0x00000000
        /*0060*/ 	.short	0x0005
        /*0062*/ 	.short	0x0020
        /*0064*/ 	.byte	0x00, 0xf0, 0x11, 0x00


	//----- nvinfo : EIATTR_KPARAM_INFO
	.align		4
.L_19:
        /*0068*/ 	.byte	0x04, 0x17
        /*006a*/ 	.short	(.L_21 - .L_20)
.L_20:
        /*006c*/ 	.word	0x00000000
        /*0070*/ 	.short	0x0004
        /*0072*/ 	.short	0x001c
        /*0074*/ 	.byte	0x00, 0xf0, 0x11, 0x00


	//----- nvinfo : EIATTR_KPARAM_INFO
	.align		4
.L_21:
        /*0078*/ 	.byte	0x04, 0x17
        /*007a*/ 	.short	(.L_23 - .L_22)
.L_22:
        /*007c*/ 	.word	0x00000000
        /*0080*/ 	.short	0x0003
        /*0082*/ 	.short	0x0018
        /*0084*/ 	.byte	0x00, 0xf0, 0x11, 0x00


	//----- nvinfo : EIATTR_KPARAM_INFO
	.align		4
.L_23:
        /*0088*/ 	.byte	0x04, 0x17
        /*008a*/ 	.short	(.L_25 - .L_24)
.L_24:
        /*008c*/ 	.word	0x00000000
        /*0090*/ 	.short	0x0002
        /*0092*/ 	.short	0x0010
        /*0094*/ 	.byte	0x00, 0xf5, 0x21, 0x00


	//----- nvinfo : EIATTR_KPARAM_INFO
	.align		4
.L_25:
        /*0098*/ 	.byte	0x04, 0x17
        /*009a*/ 	.short	(.L_27 - .L_26)
.L_26:
        /*009c*/ 	.word	0x00000000
        /*00a0*/ 	.short	0x0001
        /*00a2*/ 	.short	0x0008
        /*00a4*/ 	.byte	0x00, 0xf0, 0x11, 0x00


	//----- nvinfo : EIATTR_KPARAM_INFO
	.align		4
.L_27:
        /*00a8*/ 	.byte	0x04, 0x17
        /*00aa*/ 	.short	(.L_29 - .L_28)
.L_28:
        /*00ac*/ 	.word	0x00000000
        /*00b0*/ 	.short	0x0000
        /*00b2*/ 	.short	0x0000
        /*00b4*/ 	.byte	0x00, 0xf5, 0x21, 0x00


	//----- nvinfo : EIATTR_SPARSE_MMA_MASK
	.align		4
.L_29:
        /*00b8*/ 	.byte	0x03, 0x50
        /*00ba*/ 	.short	0x0000


	//----- nvinfo : EIATTR_MAXREG_COUNT
	.align		4
        /*00bc*/ 	.byte	0x03, 0x1b
        /*00be*/ 	.short	0x00ff


	//----- nvinfo : EIATTR_MERCURY_ISA_VERSION
	.align		4
        /*00c0*/ 	.byte	0x03, 0x5f
        /*00c2*/ 	.short	0x0101


	//----- nvinfo : EIATTR_INT_WARP_WIDE_INSTR_OFFSETS
	.align		4
        /*00c4*/ 	.byte	0x04, 0x31
        /*00c6*/ 	.short	(.L_31 - .L_30)


	//   ....[0]....
.L_30:
        /*00c8*/ 	.word	0x00002130


	//   ....[1]....
        /*00cc*/ 	.word	0x000021f0


	//----- nvinfo : EIATTR_VRC_CTA_INIT_COUNT
	.align		4
.L_31:
        /*00d0*/ 	.byte	0x02, 0x4a
	.zero		1
	.zero		1


	//----- nvinfo : EIATTR_EXIT_INSTR_OFFSETS
	.align		4
        /*00d4*/ 	.byte	0x04, 0x1c
        /*00d6*/ 	.short	(.L_33 - .L_32)


	//   ....[0]....
.L_32:
        /*00d8*/ 	.word	0x000000a0


	//   ....[1]....
        /*00dc*/ 	.word	0x00001fc0


	//   ....[2]....
        /*00e0*/ 	.word	0x00002100


	//   ....[3]....
        /*00e4*/ 	.word	0x00002260


	//----- nvinfo : EIATTR_CBANK_PARAM_SIZE
	.align		4
.L_33:
        /*00e8*/ 	.byte	0x03, 0x19
        /*00ea*/ 	.short	0x0048


	//----- nvinfo : EIATTR_PARAM_CBANK
	.align		4
        /*00ec*/ 	.byte	0x04, 0x0a
        /*00ee*/ 	.short	(.L_35 - .L_34)
	.align		4
.L_34:
        /*00f0*/ 	.word	index@(.nv.constant0._Z22compute_initial_hashesPciS_iiiiiPiS0_S0_)
        /*00f4*/ 	.short	0x0380
        /*00f6*/ 	.short	0x0048


	//----- nvinfo : EIATTR_SW_WAR
	.align		4
.L_35:
        /*00f8*/ 	.byte	0x04, 0x36
        /*00fa*/ 	.short	(.L_37 - .L_36)
.L_36:
        /*00fc*/ 	.word	0x00000008
.L_37:


//--------------------- .nv.callgraph             --------------------------
	.section	.nv.callgraph,"",@"SHT_CUDA_CALLGRAPH"
	.align	4
	.sectionentsize	8
	.align		4
        /*0000*/ 	.word	0x00000000
	.align		4
        /*0004*/ 	.word	0xffffffff
	.align		4
        /*0008*/ 	.word	0x00000000
	.align		4
        /*000c*/ 	.word	0xfffffffe
	.align		4
        /*0010*/ 	.word	0x00000000
	.align		4
        /*0014*/ 	.word	0xfffffffd
	.align		4
        /*0018*/ 	.word	0x00000000
	.align		4
        /*001c*/ 	.word	0xfffffffc


//--------------------- .text._Z22compute_initial_hashesPciS_iiiiiPiS0_S0_ --------------------------
	.section	.text._Z22compute_initial_hashesPciS_iiiiiPiS0_S0_,"ax",@progbits
	.align	128
        .global         _Z22compute_initial_hashesPciS_iiiiiPiS0_S0_
        .type           _Z22compute_initial_hashesPciS_iiiiiPiS0_S0_,@function
        .size           _Z22compute_initial_hashesPciS_iiiiiPiS0_S0_,(.L_x_9 - _Z22compute_initial_hashesPciS_iiiiiPiS0_S0_)
        .other          _Z22compute_initial_hashesPciS_iiiiiPiS0_S0_,@"STO_CUDA_ENTRY STV_DEFAULT"
_Z22compute_initial_hashesPciS_iiiiiPiS0_S0_:
.text._Z22compute_initial_hashesPciS_iiiiiPiS0_S0_:
[----:B------:R-:W-:Y:S01]  /*0000*/  LDC R1, c[0x0][0x37c] ;  /* 0x0000df00ff017b82 */ /* 0x000fe20000000800 */
[----:B------:R-:W0:Y:S07]  /*0010*/  S2R R0, SR_TID.X ;  /* 0x0000000000007919 */ /* 0x000e2e0000002100 */
[----:B------:R-:W1:Y:S01]  /*0020*/  S2UR UR4, SR_CTAID.X ;  /* 0x00000000000479c3 */ /* 0x000e620000002500 */
[----:B------:R-:W1:Y:S01]  /*0030*/  LDCU UR5, c[0x0][0x360] ;  /* 0x00006c00ff0577ac */ /* 0x000e620008000800 */
[----:B------:R-:W2:Y:S01]  /*0040*/  LDCU UR6, c[0x0][0x388] ;  /* 0x00007100ff0677ac */ /* 0x000ea20008000800 */
[----:B------:R-:W2:Y:S01]  /*0050*/  LDCU UR10, c[0x0][0x398] ;  /* 0x00007300ff0a77ac */ /* 0x000ea20008000800 */
[----:B-1----:R-:W-:-:S02]  /*0060*/  UIMAD UR4, UR4, UR5, URZ ;  /* 0x00000005040472a4 */ /* 0x002fc4000f8e02ff */
[----:B--2---:R-:W-:-:S04]  /*0070*/  UIADD3 UR5, UPT, UPT, UR6, -UR10, URZ ;  /* 0x8000000a06057290 */ /* 0x004fc8000fffe0ff */
[----:B0-----:R-:W-:-:S05]  /*0080*/  VIADD R8, R0, UR4 ;  /* 0x0000000400087c36 */ /* 0x001fca0008000000 */
[----:B------:R-:W-:-:S13]  /*0090*/  ISETP.GT.AND P0, PT, R8, UR5, PT ;  /* 0x0000000508007c0c */ /* 0x000fda000bf04270 */
[----:B------:R-:W-:Y:S05]  /*00a0*/  @P0 EXIT ;  /* 0x000000000000094d */ /* 0x000fea0003800000 */
[----:B------:R-:W-:Y:S01]  /*00b0*/  UISETP.GE.AND UP0, UPT, UR10, 0x1, UPT ;  /* 0x000000010a00788c */ /* 0x000fe2000bf06270 */
[----:B------:R-:W-:Y:S01]  /*00c0*/  IMAD.MOV.U32 R13, RZ, RZ, RZ ;  /* 0x000000ffff0d7224 */ /* 0x000fe200078e00ff */
[----:B------:R-:W0:Y:S07]  /*00d0*/  LDCU.64 UR8, c[0x0][0x358] ;  /* 0x00006b00ff0877ac */ /* 0x000e2e0008000a00 */
[----:B------:R-:W-:Y:S05]  /*00e0*/  BRA.U !UP0, `(.L_x_0) ;  /* 0x0000001d08ac7547 */ /* 0x000fea000b800000 */
[----:B------:R-:W-:Y:S01]  /*00f0*/  UISETP.GE.U32.AND UP1, UPT, UR10, 0x10, UPT ;  /* 0x000000100a00788c */ /* 0x000fe2000bf26070 */
[----:B------:R-:W-:Y:S01]  /*0100*/  IMAD.MOV.U32 R9, RZ, RZ, RZ ;  /* 0x000000ffff097224 */ /* 0x000fe200078e00ff */
[----:B------:R-:W-:Y:S01]  /*0110*/  ULOP3.LUT UR6, UR10, 0xf, URZ, 0xc0, !UPT ;  /* 0x0000000f0a067892 */ /* 0x000fe2000f8ec0ff */
[----:B------:R-:W-:-:S03]  /*0120*/  IMAD.MOV.U32 R13, RZ, RZ, RZ ;  /* 0x000000ffff0d7224 */ /* 0x000fc600078e00ff */
[----:B------:R-:W-:-:S03]  /*0130*/  UISETP.NE.AND UP0, UPT, UR6, URZ, UPT ;  /* 0x000000ff0600728c */ /* 0x000fc6000bf05270 */
[----:B------:R-:W-:Y:S08]  /*0140*/  BRA.U !UP1, `(.L_x_1) ;  /* 0x0000000d09d47547 */ /* 0x000ff0000b800000 */
[----:B------:R-:W1:Y:S01]  /*0150*/  LDC R2, c[0x0][0x3a4] ;  /* 0x0000e900ff027b82 */ /* 0x000e620000000800 */
[----:B------:R-:W-:Y:S01]  /*0160*/  ULOP3.LUT UR5, UR10, 0x7ffffff0, URZ, 0xc0, !UPT ;  /* 0x7ffffff00a057892 */ /* 0x000fe2000f8ec0ff */
[----:B------:R-:W-:Y:S02]  /*0170*/  IMAD.MOV.U32 R13, RZ, RZ, RZ ;  /* 0x000000ffff0d7224 */ /* 0x000fe400078e00ff */
[----:B------:R-:W-:Y:S01]  /*0180*/  IMAD.MOV.U32 R11, RZ, RZ, R8 ;  /* 0x000000ffff0b7224 */ /* 0x000fe200078e0008 */
[----:B------:R-:W-:-:S03]  /*0190*/  UIADD3 UR7, UPT, UPT, -UR5, URZ, URZ ;  /* 0x000000ff05077290 */ /* 0x000fc6000fffe1ff */
[----:B------:R-:W2:Y:S01]  /*01a0*/  LDC.64 R4, c[0x0][0x3a0] ;  /* 0x0000e800ff047b82 */ /* 0x000ea20000000a00 */
[----:B-1----:R-:W-:-:S07]  /*01b0*/  IABS R14, R2 ;  /* 0x00000002000e7213 */ /* 0x002fce0000000000 */
[----:B------:R-:W1:Y:S01]  /*01c0*/  LDC.64 R2, c[0x0][0x380] ;  /* 0x0000e000ff027b82 */ /* 0x000e620000000a00 */
[----:B------:R-:W3:Y:S08]  /*01d0*/  I2F.RP R9, R14 ;  /* 0x0000000e00097306 */ /* 0x000ef00000209400 */
[----:B---3--:R-:W3:Y:S02]  /*01e0*/  MUFU.RCP R9, R9 ;  /* 0x0000000900097308 */ /* 0x008ee40000001000 */
[----:B---3--:R-:W-:-:S02]  /*01f0*/  IADD3 R6, PT, PT, R9, 0xffffffe, RZ ;  /* 0x0ffffffe09067810 */ /* 0x008fc40007ffe0ff */
[----:B------:R-:W-:-:S04]  /*0200*/  MOV R9, UR5 ;  /* 0x0000000500097c02 */ /* 0x000fc80008000f00 */
[----:B------:R3:W4:Y:S02]  /*0210*/  F2I.FTZ.U32.TRUNC.NTZ R7, R6 ;  /* 0x0000000600077305 */ /* 0x000724000021f000 */
[----:B---3--:R-:W-:Y:S02]  /*0220*/  IMAD.MOV.U32 R6, RZ, RZ, RZ ;  /* 0x000000ffff067224 */ /* 0x008fe400078e00ff */
[----:B----4-:R-:W-:-:S04]  /*0230*/  IMAD.MOV R15, RZ, RZ, -R7 ;  /* 0x000000ffff0f7224 */ /* 0x010fc800078e0a07 */
[----:B------:R-:W-:-:S04]  /*0240*/  IMAD R15, R15, R14, RZ ;  /* 0x0000000e0f0f7224 */ /* 0x000fc800078e02ff */
[----:B-12---:R-:W-:-:S07]  /*0250*/  IMAD.HI.U32 R15, R7, R15, R6 ;  /* 0x0000000f070f7227 */ /* 0x006fce00078e0006 */
.L_x_2:
[----:B------:R-:W-:Y:S02]  /*0260*/  SHF.R.S32.HI R10, RZ, 0x1f, R11 ;  /* 0x0000001fff0a7819 */ /* 0x000fe4000001140b */
[----:B------:R-:W-:-:S04]  /*0270*/  IADD3 R6, P0, P1, R11, 0x7, R2 ;  /* 0x000000070b067810 */ /* 0x000fc8000791e002 */
[----:B------:R-:W-:-:S05]  /*0280*/  IADD3.X R7, PT, PT, R10, R3, RZ, P0, P1 ;  /* 0x000000030a077210 */ /* 0x000fca00007e24ff */
[----:B0-----:R-:W2:Y:S04]  /*0290*/  LDG.E.S8 R10, desc[UR8][R6.64+-0x7] ;  /* 0xfffff908060a7981 */ /* 0x001ea8000c1e1300 */
[----:B------:R-:W3:Y:S04]  /*02a0*/  LDG.E.S8 R21, desc[UR8][R6.64+-0x6] ;  /* 0xfffffa0806157981 */ /* 0x000ee8000c1e1300 */
[----:B------:R-:W4:Y:S04]  /*02b0*/  LDG.E.S8 R19, desc[UR8][R6.64+-0x5] ;  /* 0xfffffb0806137981 */ /* 0x000f28000c1e1300 */
[----:B------:R-:W5:Y:S01]  /*02c0*/  LDG.E.S8 R17, desc[UR8][R6.64+-0x4] ;  /* 0xfffffc0806117981 */ /* 0x000f62000c1e1300 */
[----:B------:R-:W-:-:S04]  /*02d0*/  IABS R12, R5 ;  /* 0x00000005000c7213 */ /* 0x000fc80000000000 */
[----:B------:R-:W0:Y:S08]  /*02e0*/  I2F.RP R16, R12 ;  /* 0x0000000c00107306 */ /* 0x000e300000209400 */
[----:B0-----:R-:W0:Y:S01]  /*02f0*/  MUFU.RCP R16, R16 ;  /* 0x0000001000107308 */ /* 0x001e220000001000 */
[----:B--2---:R-:W-:Y:S02]  /*0300*/  IMAD R10, R13, R4, R10 ;  /* 0x000000040d0a7224 */ /* 0x004fe400078e020a */
[----:B------:R-:W2:Y:S03]  /*0310*/  LDG.E.S8 R13, desc[UR8][R6.64+-0x3] ;  /* 0xfffffd08060d7981 */ /* 0x000ea6000c1e1300 */
[----:B------:R-:W-:-:S02]  /*0320*/  IABS R23, R10 ;  /* 0x0000000a00177213 */ /* 0x000fc40000000000 */
[----:B------:R-:W-:Y:S02]  /*0330*/  ISETP.GE.AND P1, PT, R10, RZ, PT ;  /* 0x000000ff0a00720c */ /* 0x000fe40003f26270 */
[----:B------:R-:W-:Y:S01]  /*0340*/  LOP3.LUT R10, RZ, R5, RZ, 0x33, !PT ;  /* 0x00000005ff0a7212 */ /* 0x000fe200078e33ff */
[----:B------:R-:W-:-:S04]  /*0350*/  IMAD.HI.U32 R15, R15, R23, RZ ;  /* 0x000000170f0f7227 */ /* 0x000fc800078e00ff */
[----:B------:R-:W-:-:S04]  /*0360*/  IMAD.MOV R15, RZ, RZ, -R15 ;  /* 0x000000ffff0f7224 */ /* 0x000fc800078e0a0f */
[----:B------:R-:W-:-:S05]  /*0370*/  IMAD R23, R12, R15, R23 ;  /* 0x0000000f0c177224 */ /* 0x000fca00078e0217 */
[----:B------:R-:W-:-:S13]  /*0380*/  ISETP.GT.U32.AND P0, PT, R14, R23, PT ;  /* 0x000000170e00720c */ /* 0x000fda0003f04070 */
[----:B------:R-:W-:-:S05]  /*0390*/  @!P0 IMAD.IADD R23, R23, 0x1, -R12 ;  /* 0x0000000117178824 */ /* 0x000fca00078e0a0c */
[----:B------:R-:W-:Y:S01]  /*03a0*/  ISETP.GT.U32.AND P0, PT, R14, R23, PT ;  /* 0x000000170e00720c */ /* 0x000fe20003f04070 */
[----:B0-----:R-:W-:-:S04]  /*03b0*/  VIADD R14, R16, 0xffffffe ;  /* 0x0ffffffe100e7836 */ /* 0x001fc80000000000 */
[----:B------:R-:W0:Y:S08]  /*03c0*/  F2I.FTZ.U32.TRUNC.NTZ R15, R14 ;  /* 0x0000000e000f7305 */ /* 0x000e30000021f000 */
[----:B------:R-:W-:Y:S02]  /*03d0*/  @!P0 IADD3 R23, PT, PT, R23, -R12, RZ ;  /* 0x8000000c17178210 */ /* 0x000fe40007ffe0ff */
[----:B------:R-:W-:-:S03]  /*03e0*/  ISETP.NE.AND P0, PT, R5, RZ, PT ;  /* 0x000000ff0500720c */ /* 0x000fc60003f05270 */
[----:B------:R-:W-:Y:S02]  /*03f0*/  @!P1 IMAD.MOV R23, RZ, RZ, -R23 ;  /* 0x000000ffff179224 */ /* 0x000fe400078e0a17 */
[----:B0-----:R-:W-:-:S03]  /*0400*/  IMAD.MOV R25, RZ, RZ, -R15 ;  /* 0x000000ffff197224 */ /* 0x001fc600078e0a0f */
[----:B------:R-:W-:Y:S01]  /*0410*/  SEL R23, R10, R23, !P0 ;  /* 0x000000170a177207 */ /* 0x000fe20004000000 */
[----:B------:R-:W-:-:S04]  /*0420*/  IMAD R25, R25, R12, RZ ;  /* 0x0000000c19197224 */ /* 0x000fc800078e02ff */
[----:B---3--:R-:W-:Y:S02]  /*0430*/  IMAD R23, R23, R4, R21 ;  /* 0x0000000417177224 */ /* 0x008fe400078e0215 */
[----:B------:R-:W-:Y:S01]  /*0440*/  IMAD.MOV.U32 R14, RZ, RZ, RZ ;  /* 0x000000ffff0e7224 */ /* 0x000fe200078e00ff */
[----:B------:R-:W3:Y:S02]  /*0450*/  LDG.E.S8 R21, desc[UR8][R6.64+-0x2] ;  /* 0xfffffe0806157981 */ /* 0x000ee4000c1e1300 */
[----:B------:R-:W-:Y:S01]  /*0460*/  IABS R16, R23 ;  /* 0x0000001700107213 */ /* 0x000fe20000000000 */
[----:B------:R-:W-:Y:S01]  /*0470*/  IMAD.HI.U32 R15, R15, R25, R14 ;  /* 0x000000190f0f7227 */ /* 0x000fe200078e000e */
[----:B------:R-:W-:Y:S02]  /*0480*/  ISETP.GE.AND P2, PT, R23, RZ, PT ;  /* 0x000000ff1700720c */ /* 0x000fe40003f46270 */
[----:B------:R-:W-:-:S05]  /*0490*/  MOV R25, R16 ;  /* 0x0000001000197202 */ /* 0x000fca0000000f00 */
[----:B------:R-:W-:-:S04]  /*04a0*/  IMAD.HI.U32 R14, R15, R25, RZ ;  /* 0x000000190f0e7227 */ /* 0x000fc800078e00ff */
[----:B------:R-:W-:-:S04]  /*04b0*/  IMAD.MOV R14, RZ, RZ, -R14 ;  /* 0x000000ffff0e7224 */ /* 0x000fc800078e0a0e */
[----:B------:R-:W-:Y:S02]  /*04c0*/  IMAD R25, R12, R14, R25 ;  /* 0x0000000e0c197224 */ /* 0x000fe400078e0219 */
[----:B------:R-:W-:-:S05]  /*04d0*/  IMAD.MOV.U32 R14, RZ, RZ, R12 ;  /* 0x000000ffff0e7224 */ /* 0x000fca00078e000c */
[----:B------:R-:W-:-:S13]  /*04e0*/  ISETP.GT.U32.AND P1, PT, R14, R25, PT ;  /* 0x000000190e00720c */ /* 0x000fda0003f24070 */
[----:B------:R-:W-:-:S05]  /*04f0*/  @!P1 IMAD.IADD R25, R25, 0x1, -R12 ;  /* 0x0000000119199824 */ /* 0x000fca00078e0a0c */
[----:B------:R-:W-:-:S13]  /*0500*/  ISETP.GT.U32.AND P1, PT, R14, R25, PT ;  /* 0x000000190e00720c */ /* 0x000fda0003f24070 */
[----:B------:R-:W-:-:S05]  /*0510*/  @!P1 IADD3 R25, PT, PT, R25, -R12, RZ ;  /* 0x8000000c19199210 */ /* 0x000fca0007ffe0ff */
[----:B------:R-:W-:-:S05]  /*0520*/  @!P2 IMAD.MOV R25, RZ, RZ, -R25 ;  /* 0x000000ffff19a224 */ /* 0x000fca00078e0a19 */
[----:B------:R-:W-:-:S05]  /*0530*/  SEL R25, R10, R25, !P0 ;  /* 0x000000190a197207 */ /* 0x000fca0004000000 */
[----:B----4-:R-:W-:Y:S02]  /*0540*/  IMAD R25, R25, R4, R19 ;  /* 0x0000000419197224 */ /* 0x010fe400078e0213 */
[----:B------:R-:W4:Y:S03]  /*0550*/  LDG.E.S8 R19, desc[UR8][R6.64+-0x1] ;  /* 0xffffff0806137981 */ /* 0x000f26000c1e1300 */
[----:B------:R-:W-:Y:S02]  /*0560*/  IABS R23, R25 ;  /* 0x0000001900177213 */ /* 0x000fe40000000000 */
[----:B------:R-:W-:-:S03]  /*0570*/  ISETP.GE.AND P2, PT, R25, RZ, PT ;  /* 0x000000ff1900720c */ /* 0x000fc60003f46270 */
[----:B------:R-:W-:-:S04]  /*0580*/  IMAD.HI.U32 R16, R15, R23, RZ ;  /* 0x000000170f107227 */ /* 0x000fc800078e00ff */
[----:B------:R-:W-:-:S04]  /*0590*/  IMAD.MOV R16, RZ, RZ, -R16 ;  /* 0x000000ffff107224 */ /* 0x000fc800078e0a10 */
[----:B------:R-:W-:-:S05]  /*05a0*/  IMAD R23, R12, R16, R23 ;  /* 0x000000100c177224 */ /* 0x000fca00078e0217 */
[----:B------:R-:W-:-:S13]  /*05b0*/  ISETP.GT.U32.AND P1, PT, R14, R23, PT ;  /* 0x000000170e00720c */ /* 0x000fda0003f24070 */
[----:B------:R-:W-:-:S05]  /*05c0*/  @!P1 IMAD.IADD R23, R23, 0x1, -R12 ;  /* 0x0000000117179824 */ /* 0x000fca00078e0a0c */
[----:B------:R-:W-:-:S13]  /*05d0*/  ISETP.GT.U32.AND P1, PT, R14, R23, PT ;  /* 0x000000170e00720c */ /* 0x000fda0003f24070 */
[----:B------:R-:W-:-:S05]  /*05e0*/  @!P1 IADD3 R23, PT, PT, R23, -R12, RZ ;  /* 0x8000000c17179210 */ /* 0x000fca0007ffe0ff */
[----:B------:R-:W-:-:S05]  /*05f0*/  @!P2 IMAD.MOV R23, RZ, RZ, -R23 ;  /* 0x000000ffff17a224 */ /* 0x000fca00078e0a17 */
[----:B------:R-:W-:-:S05]  /*0600*/  SEL R23, R10, R23, !P0 ;  /* 0x000000170a177207 */ /* 0x000fca0004000000 */
[----:B-----5:R-:W-:Y:S02]  /*0610*/  IMAD R23, R23, R4, R17 ;  /* 0x0000000417177224 */ /* 0x020fe400078e0211 */
[----:B------:R-:W5:Y:S03]  /*0620*/  LDG.E.S8 R17, desc[UR8][R6.64] ;  /* 0x0000000806117981 */ /* 0x000f66000c1e1300 */
        /* <DEDUP_REMOVED lines=11> */
[----:B--2---:R-:W-:Y:S02]  /*06e0*/  IMAD R25, R25, R4, R13 ;  /* 0x0000000419197224 */ /* 0x004fe400078e020d */
[----:B------:R-:W2:Y:S03]  /*06f0*/  LDG.E.S8 R13, desc[UR8][R6.64+0x1] ;  /* 0x00000108060d7981 */ /* 0x000ea6000c1e1300 */
        /* <DEDUP_REMOVED lines=11> */
[----:B---3--:R-:W-:Y:S02]  /*07b0*/  IMAD R23, R23, R4, R21 ;  /* 0x0000000417177224 */ /* 0x008fe400078e0215 */
[----:B------:R-:W3:Y:S03]  /*07c0*/  LDG.E.S8 R21, desc[UR8][R6.64+0x2] ;  /* 0x0000020806157981 */ /* 0x000ee6000c1e1300 */
        /* <DEDUP_REMOVED lines=67> */
[----:B------:R-:W-:Y:S01]  /*0c00*/  IMAD.HI.U32 R16, R15, R23, RZ ;  /* 0x000000170f107227 */ /* 0x000fe200078e00ff */
[----:B------:R0:W4:Y:S03]  /*0c10*/  LDG.E.S8 R7, desc[UR8][R6.64+0x8] ;  /* 0x0000080806077981 */ /* 0x000126000c1e1300 */
        /* <DEDUP_REMOVED lines=8> */
[----:B-----5:R-:W-:-:S05]  /*0ca0*/  IMAD R17, R23, R4, R17 ;  /* 0x0000000417117224 */ /* 0x020fca00078e0211 */
[----:B------:R-:W-:-:S05]  /*0cb0*/  IABS R23, R17 ;  /* 0x0000001100177213 */ /* 0x000fca0000000000 */
[----:B------:R-:W-:-:S04]  /*0cc0*/  IMAD.HI.U32 R16, R15, R23, RZ ;  /* 0x000000170f107227 */ /* 0x000fc800078e00ff */
[----:B------:R-:W-:-:S04]  /*0cd0*/  IMAD.MOV R16, RZ, RZ, -R16 ;  /* 0x000000ffff107224 */ /* 0x000fc800078e0a10 */
[----:B------:R-:W-:-:S05]  /*0ce0*/  IMAD R23, R12, R16, R23 ;  /* 0x000000100c177224 */ /* 0x000fca00078e0217 */
[----:B------:R-:W-:Y:S02]  /*0cf0*/  ISETP.GT.U32.AND P1, PT, R14, R23, PT ;  /* 0x000000170e00720c */ /* 0x000fe40003f24070 */
[----:B------:R-:W-:-:S11]  /*0d00*/  ISETP.GE.AND P2, PT, R17, RZ, PT ;  /* 0x000000ff1100720c */ /* 0x000fd60003f46270 */
[----:B------:R-:W-:-:S05]  /*0d10*/  @!P1 IMAD.IADD R23, R23, 0x1, -R12 ;  /* 0x0000000117179824 */ /* 0x000fca00078e0a0c */
[----:B------:R-:W-:-:S13]  /*0d20*/  ISETP.GT.U32.AND P1, PT, R14, R23, PT ;  /* 0x000000170e00720c */ /* 0x000fda0003f24070 */
[----:B------:R-:W-:-:S05]  /*0d30*/  @!P1 IADD3 R23, PT, PT, R23, -R12, RZ ;  /* 0x8000000c17179210 */ /* 0x000fca0007ffe0ff */
[----:B------:R-:W-:-:S05]  /*0d40*/  @!P2 IMAD.MOV R23, RZ, RZ, -R23 ;  /* 0x000000ffff17a224 */ /* 0x000fca00078e0a17 */
[----:B------:R-:W-:-:S05]  /*0d50*/  SEL R23, R10, R23, !P0 ;  /* 0x000000170a177207 */ /* 0x000fca0004000000 */
[----:B--2---:R-:W-:-:S05]  /*0d60*/  IMAD R13, R23, R4, R13 ;  /* 0x00000004170d7224 */ /* 0x004fca00078e020d */
[----:B------:R-:W-:-:S05]  /*0d70*/  IABS R17, R13 ;  /* 0x0000000d00117213 */ /* 0x000fca0000000000 */
[----:B0-----:R-:W-:-:S04]  /*0d80*/  IMAD.HI.U32 R6, R15, R17, RZ ;  /* 0x000000110f067227 */ /* 0x001fc800078e00ff */
        /* <DEDUP_REMOVED lines=9> */
[----:B---3--:R-:W-:-:S05]  /*0e20*/  IMAD R17, R17, R4, R21 ;  /* 0x0000000411117224 */ /* 0x008fca00078e0215 */
        /* <DEDUP_REMOVED lines=11> */
[----:B----4-:R-:W-:-:S05]  /*0ee0*/  IMAD R13, R13, R4, R19 ;  /* 0x000000040d0d7224 */ /* 0x010fca00078e0213 */
        /* <DEDUP_REMOVED lines=11> */
[----:B------:R-:W-:-:S05]  /*0fa0*/  IMAD R7, R17, R4, R7 ;  /* 0x0000000411077224 */ /* 0x000fca00078e0207 */
[----:B------:R-:W-:-:S05]  /*0fb0*/  IABS R13, R7 ;  /* 0x00000007000d7213 */ /* 0x000fca0000000000 */
[----:B------:R-:W-:-:S04]  /*0fc0*/  IMAD.HI.U32 R6, R15, R13, RZ ;  /* 0x0000000d0f067227 */ /* 0x000fc800078e00ff */
[----:B------:R-:W-:-:S04]  /*0fd0*/  IMAD.MOV R6, RZ, RZ, -R6 ;  /* 0x000000ffff067224 */ /* 0x000fc800078e0a06 */
[----:B------:R-:W-:-:S05]  /*0fe0*/  IMAD R13, R12, R6, R13 ;  /* 0x000000060c0d7224 */ /* 0x000fca00078e020d */
[----:B------:R-:W-:Y:S02]  /*0ff0*/  ISETP.GT.U32.AND P1, PT, R14, R13, PT ;  /* 0x0000000d0e00720c */ /* 0x000fe40003f24070 */
[----:B------:R-:W-:-:S11]  /*1000*/  ISETP.GE.AND P2, PT, R7, RZ, PT ;  /* 0x000000ff0700720c */ /* 0x000fd60003f46270 */
[----:B------:R-:W-:-:S05]  /*1010*/  @!P1 IMAD.IADD R13, R13, 0x1, -R12 ;  /* 0x000000010d0d9824 */ /* 0x000fca00078e0a0c */
[----:B------:R-:W-:Y:S01]  /*1020*/  ISETP.GT.U32.AND P1, PT, R14, R13, PT ;  /* 0x0000000d0e00720c */ /* 0x000fe20003f24070 */
[----:B------:R-:W-:-:S04]  /*1030*/  UIADD3 UR7, UPT, UPT, UR7, 0x10, URZ ;  /* 0x0000001007077890 */ /* 0x000fc8000fffe0ff */
[----:B------:R-:W-:-:S08]  /*1040*/  UISETP.NE.AND UP1, UPT, UR7, URZ, UPT ;  /* 0x000000ff0700728c */ /* 0x000fd0000bf25270 */
[----:B------:R-:W-:-:S05]  /*1050*/  @!P1 IADD3 R13, PT, PT, R13, -R12, RZ ;  /* 0x8000000c0d0d9210 */ /* 0x000fca0007ffe0ff */
[----:B------:R-:W-:Y:S02]  /*1060*/  @!P2 IMAD.MOV R13, RZ, RZ, -R13 ;  /* 0x000000ffff0da224 */ /* 0x000fe400078e0a0d */
[----:B------:R-:W-:-:S03]  /*1070*/  VIADD R11, R11, 0x10 ;  /* 0x000000100b0b7836 */ /* 0x000fc60000000000 */
[----:B------:R-:W-:Y:S01]  /*1080*/  SEL R13, R10, R13, !P0 ;  /* 0x0000000d0a0d7207 */ /* 0x000fe20004000000 */
[----:B------:R-:W-:Y:S06]  /*1090*/  BRA.U UP1, `(.L_x_2) ;  /* 0xfffffff101707547 */ /* 0x000fec000b83ffff */
.L_x_1:
[----:B------:R-:W-:Y:S05]  /*10a0*/  BRA.U !UP0, `(.L_x_0) ;  /* 0x0000000d08bc7547 */ /* 0x000fea000b800000 */
[----:B------:R-:W1:Y:S01]  /*10b0*/  LDCU UR5, c[0x0][0x398] ;  /* 0x00007300ff0577ac */ /* 0x000e620008000800 */
[----:B------:R-:W-:Y:S02]  /*10c0*/  UISETP.GE.U32.AND UP0, UPT, UR6, 0x8, UPT ;  /* 0x000000080600788c */ /* 0x000fe4000bf06070 */
[----:B-1----:R-:W-:-:S04]  /*10d0*/  ULOP3.LUT UR7, UR5, 0x7, URZ, 0xc0, !UPT ;  /* 0x0000000705077892 */ /* 0x002fc8000f8ec0ff */
[----:B------:R-:W-:-:S03]  /*10e0*/  UISETP.NE.AND UP1, UPT, UR7, URZ, UPT ;  /* 0x000000ff0700728c */ /* 0x000fc6000bf25270 */
[----:B------:R-:W-:Y:S08]  /*10f0*/  BRA.U !UP0, `(.L_x_3) ;  /* 0x0000000508e87547 */ /* 0x000ff0000b800000 */
[----:B------:R-:W1:Y:S01]  /*1100*/  LDCU.64 UR12, c[0x0][0x380] ;  /* 0x00007000ff0c77ac */ /* 0x000e620008000a00 */
[----:B------:R-:W-:-:S05]  /*1110*/  IMAD.IADD R2, R8, 0x1, R9 ;  /* 0x0000000108027824 */ /* 0x000fca00078e0209 */
[----:B-1----:R-:W-:-:S04]  /*1120*/  IADD3 R4, P0, PT, R2, UR12, RZ ;  /* 0x0000000c02047c10 */ /* 0x002fc8000ff1e0ff */
[----:B------:R-:W-:Y:S02]  /*1130*/  LEA.HI.X.SX32 R5, R2, UR13, 0x1, P0 ;  /* 0x0000000d02057c11 */ /* 0x000fe400080f0eff */
[----:B------:R-:W1:Y:S03]  /*1140*/  LDC.64 R2, c[0x0][0x3a0] ;  /* 0x0000e800ff027b82 */ /* 0x000e660000000a00 */
[----:B0-----:R-:W2:Y:S04]  /*1150*/  LDG.E.S8 R10, desc[UR8][R4.64] ;  /* 0x00000008040a7981 */ /* 0x001ea8000c1e1300 */
[----:B------:R-:W3:Y:S04]  /*1160*/  LDG.E.S8 R19, desc[UR8][R4.64+0x1] ;  /* 0x0000010804137981 */ /* 0x000ee8000c1e1300 */
[----:B------:R-:W4:Y:S04]  /*1170*/  LDG.E.S8 R15, desc[UR8][R4.64+0x2] ;  /* 0x00000208040f7981 */ /* 0x000f28000c1e1300 */
[----:B------:R-:W5:Y:S04]  /*1180*/  LDG.E.S8 R7, desc[UR8][R4.64+0x3] ;  /* 0x0000030804077981 */ /* 0x000f68000c1e1300 */
[----:B------:R-:W5:Y:S01]  /*1190*/  LDG.E.S8 R11, desc[UR8][R4.64+0x4] ;  /* 0x00000408040b7981 */ /* 0x000f62000c1e1300 */
[----:B-1----:R-:W-:-:S04]  /*11a0*/  IABS R6, R3 ;  /* 0x0000000300067213 */ /* 0x002fc80000000000 */
[----:B------:R-:W0:Y:S08]  /*11b0*/  I2F.RP R12, R6 ;  /* 0x00000006000c7306 */ /* 0x000e300000209400 */
[----:B0-----:R-:W0:Y:S02]  /*11c0*/  MUFU.RCP R12, R12 ;  /* 0x0000000c000c7308 */ /* 0x001e240000001000 */
[----:B0-----:R-:W-:-:S06]  /*11d0*/  IADD3 R16, PT, PT, R12, 0xffffffe, RZ ;  /* 0x0ffffffe0c107810 */ /* 0x001fcc0007ffe0ff */
[----:B------:R0:W1:Y:S02]  /*11e0*/  F2I.FTZ.U32.TRUNC.NTZ R17, R16 ;  /* 0x0000001000117305 */ /* 0x000064000021f000 */
[----:B0-----:R-:W-:Y:S02]  /*11f0*/  IMAD.MOV.U32 R16, RZ, RZ, RZ ;  /* 0x000000ffff107224 */ /* 0x001fe400078e00ff */
[----:B-1----:R-:W-:-:S04]  /*1200*/  IMAD.MOV R21, RZ, RZ, -R17 ;  /* 0x000000ffff157224 */ /* 0x002fc800078e0a11 */
[----:B------:R-:W-:Y:S02]  /*1210*/  IMAD R21, R21, R6, RZ ;  /* 0x0000000615157224 */ /* 0x000fe400078e02ff */
[----:B--2---:R-:W-:Y:S02]  /*1220*/  IMAD R13, R13, R2, R10 ;  /* 0x000000020d0d7224 */ /* 0x004fe400078e020a */
[----:B------:R-:W-:-:S03]  /*1230*/  IMAD.HI.U32 R10, R17, R21, R16 ;  /* 0x00000015110a7227 */ /* 0x000fc600078e0010 */
[----:B------:R-:W-:-:S05]  /*1240*/  IABS R14, R13 ;  /* 0x0000000d000e7213 */ /* 0x000fca0000000000 */
[----:B------:R-:W-:-:S04]  /*1250*/  IMAD.MOV.U32 R17, RZ, RZ, R14 ;  /* 0x000000ffff117224 */ /* 0x000fc800078e000e */
[----:B------:R-:W-:-:S05]  /*1260*/  IMAD.HI.U32 R12, R10, R17, RZ ;  /* 0x000000110a0c7227 */ /* 0x000fca00078e00ff */
[----:B------:R-:W-:-:S05]  /*1270*/  IADD3 R12, PT, PT, -R12, RZ, RZ ;  /* 0x000000ff0c0c7210 */ /* 0x000fca0007ffe1ff */
[----:B------:R-:W-:-:S05]  /*1280*/  IMAD R17, R6, R12, R17 ;  /* 0x0000000c06117224 */ /* 0x000fca00078e0211 */
[----:B------:R-:W-:Y:S02]  /*1290*/  ISETP.GT.U32.AND P0, PT, R6, R17, PT ;  /* 0x000000110600720c */ /* 0x000fe40003f04070 */
[----:B------:R-:W-:Y:S02]  /*12a0*/  ISETP.GE.AND P1, PT, R13, RZ, PT ;  /* 0x000000ff0d00720c */ /* 0x000fe40003f26270 */
[----:B------:R-:W2:Y:S09]  /*12b0*/  LDG.E.S8 R13, desc[UR8][R4.64+0x5] ;  /* 0x00000508040d7981 */ /* 0x000eb2000c1e1300 */
[----:B------:R-:W-:-:S05]  /*12c0*/  @!P0 IMAD.IADD R17, R17, 0x1, -R6 ;  /* 0x0000000111118824 */ /* 0x000fca00078e0a06 */
[----:B------:R-:W-:-:S13]  /*12d0*/  ISETP.GT.U32.AND P0, PT, R6, R17, PT ;  /* 0x000000110600720c */ /* 0x000fda0003f04070 */
[----:B------:R-:W-:Y:S01]  /*12e0*/  @!P0 IMAD.IADD R17, R17, 0x1, -R6 ;  /* 0x0000000111118824 */ /* 0x000fe200078e0a06 */
[----:B------:R-:W-:Y:S02]  /*12f0*/  ISETP.NE.AND P0, PT, R3, RZ, PT ;  /* 0x000000ff0300720c */ /* 0x000fe40003f05270 */
[----:B------:R-:W-:Y:S01]  /*1300*/  LOP3.LUT R3, RZ, R3, RZ, 0x33, !PT ;  /* 0x00000003ff037212 */ /* 0x000fe200078e33ff */
[----:B------:R-:W-:-:S05]  /*1310*/  @!P1 IMAD.MOV R17, RZ, RZ, -R17 ;  /* 0x000000ffff119224 */ /* 0x000fca00078e0a11 */
[----:B------:R-:W-:-:S05]  /*1320*/  SEL R17, R3, R17, !P0 ;  /* 0x0000001103117207 */ /* 0x000fca0004000000 */
[----:B---3--:R-:W-:-:S05]  /*1330*/  IMAD R17, R17, R2, R19 ;  /* 0x0000000211117224 */ /* 0x008fca00078e0213 */
[----:B------:R-:W-:-:S05]  /*1340*/  IABS R19, R17 ;  /* 0x0000001100137213 */ /* 0x000fca0000000000 */
[----:B------:R-:W-:-:S05]  /*1350*/  IMAD.HI.U32 R12, R10, R19, RZ ;  /* 0x000000130a0c7227 */ /* 0x000fca00078e00ff */
[----:B------:R-:W-:-:S05]  /*1360*/  IADD3 R12, PT, PT, -R12, RZ, RZ ;  /* 0x000000ff0c0c7210 */ /* 0x000fca0007ffe1ff */
[----:B------:R-:W-:-:S05]  /*1370*/  IMAD R19, R6, R12, R19 ;  /* 0x0000000c06137224 */ /* 0x000fca00078e0213 */
[----:B------:R-:W-:Y:S02]  /*1380*/  ISETP.GT.U32.AND P1, PT, R6, R19, PT ;  /* 0x000000130600720c */ /* 0x000fe40003f24070 */
[----:B------:R-:W-:-:S11]  /*1390*/  ISETP.GE.AND P2, PT, R17, RZ, PT ;  /* 0x000000ff1100720c */ /* 0x000fd60003f46270 */
[----:B------:R-:W-:-:S05]  /*13a0*/  @!P1 IMAD.IADD R19, R19, 0x1, -R6 ;  /* 0x0000000113139824 */ /* 0x000fca00078e0a06 */
[----:B------:R-:W-:-:S13]  /*13b0*/  ISETP.GT.U32.AND P1, PT, R6, R19, PT ;  /* 0x000000130600720c */ /* 0x000fda0003f24070 */
[----:B------:R-:W-:-:S04]  /*13c0*/  @!P1 IMAD.IADD R19, R19, 0x1, -R6 ;  /* 0x0000000113139824 */ /* 0x000fc800078e0a06 */
[----:B------:R-:W-:-:S05]  /*13d0*/  @!P2 IMAD.MOV R19, RZ, RZ, -R19 ;  /* 0x000000ffff13a224 */ /* 0x000fca00078e0a13 */
[----:B------:R-:W-:-:S05]  /*13e0*/  SEL R19, R3, R19, !P0 ;  /* 0x0000001303137207 */ /* 0x000fca0004000000 */
[----:B----4-:R-:W-:Y:S02]  /*13f0*/  IMAD R19, R19, R2, R15 ;  /* 0x0000000213137224 */ /* 0x010fe400078e020f */
[----:B------:R-:W3:Y:S03]  /*1400*/  LDG.E.S8 R15, desc[UR8][R4.64+0x6] ;  /* 0x00000608040f7981 */ /* 0x000ee6000c1e1300 */
[----:B------:R-:W-:-:S05]  /*1410*/  IABS R17, R19 ;  /* 0x0000001300117213 */ /* 0x000fca0000000000 */
[----:B------:R-:W-:Y:S01]  /*1420*/  IMAD.HI.U32 R12, R10, R17, RZ ;  /* 0x000000110a0c7227 */ /* 0x000fe200078e00ff */
[----:B------:R-:W-:Y:S01]  /*1430*/  ISETP.GE.AND P2, PT, R19, RZ, PT ;  /* 0x000000ff1300720c */ /* 0x000fe20003f46270 */
[----:B------:R0:W4:Y:S03]  /*1440*/  LDG.E.S8 R5, desc[UR8][R4.64+0x7] ;  /* 0x0000070804057981 */ /* 0x000126000c1e1300 */
[----:B------:R-:W-:-:S05]  /*1450*/  IADD3 R12, PT, PT, -R12, RZ, RZ ;  /* 0x000000ff0c0c7210 */ /* 0x000fca0007ffe1ff */
[----:B------:R-:W-:-:S05]  /*1460*/  IMAD R17, R6, R12, R17 ;  /* 0x0000000c06117224 */ /* 0x000fca00078e0211 */
[----:B------:R-:W-:-:S13]  /*1470*/  ISETP.GT.U32.AND P1, PT, R6, R17, PT ;  /* 0x000000110600720c */ /* 0x000fda0003f24070 */
[----:B------:R-:W-:-:S05]  /*1480*/  @!P1 IMAD.IADD R17, R17, 0x1, -R6 ;  /* 0x0000000111119824 */ /* 0x000fca00078e0a06 */
[----:B------:R-:W-:-:S13]  /*1490*/  ISETP.GT.U32.AND P1, PT, R6, R17, PT ;  /* 0x000000110600720c */ /* 0x000fda0003f24070 */
[----:B------:R-:W-:-:S04]  /*14a0*/  @!P1 IMAD.IADD R17, R17, 0x1, -R6 ;  /* 0x0000000111119824 */ /* 0x000fc800078e0a06 */
[----:B------:R-:W-:-:S05]  /*14b0*/  @!P2 IMAD.MOV R17, RZ, RZ, -R17 ;  /* 0x000000ffff11a224 */ /* 0x000fca00078e0a11 */
[----:B------:R-:W-:-:S05]  /*14c0*/  SEL R17, R3, R17, !P0 ;  /* 0x0000001103117207 */ /* 0x000fca0004000000 */
[----:B-----5:R-:W-:-:S05]  /*14d0*/  IMAD R7, R17, R2, R7 ;  /* 0x0000000211077224 */ /* 0x020fca00078e0207 */
        /* <DEDUP_REMOVED lines=11> */
[----:B------:R-:W-:-:S05]  /*1590*/  IMAD R11, R17, R2, R11 ;  /* 0x00000002110b7224 */ /* 0x000fca00078e020b */
[----:B------:R-:W-:-:S05]  /*15a0*/  IABS R7, R11 ;  /* 0x0000000b00077213 */ /* 0x000fca0000000000 */
[----:B0-----:R-:W-:-:S05]  /*15b0*/  IMAD.HI.U32 R4, R10, R7, RZ ;  /* 0x000000070a047227 */ /* 0x001fca00078e00ff */
        /* <DEDUP_REMOVED lines=9> */
[----:B--2---:R-:W-:-:S05]  /*1650*/  IMAD R7, R7, R2, R13 ;  /* 0x0000000207077224 */ /* 0x004fca00078e020d */
        /* <DEDUP_REMOVED lines=23> */
[----:B----4-:R-:W-:-:S05]  /*17d0*/  IMAD R5, R7, R2, R5 ;  /* 0x0000000207057224 */ /* 0x010fca00078e0205 */
[----:B------:R-:W-:-:S05]  /*17e0*/  IABS R7, R5 ;  /* 0x0000000500077213 */ /* 0x000fca0000000000 */
[----:B------:R-:W-:-:S05]  /*17f0*/  IMAD.HI.U32 R10, R10, R7, RZ ;  /* 0x000000070a0a7227 */ /* 0x000fca00078e00ff */
[----:B------:R-:W-:-:S05]  /*1800*/  IADD3 R10, PT, PT, -R10, RZ, RZ ;  /* 0x000000ff0a0a7210 */ /* 0x000fca0007ffe1ff */
[----:B------:R-:W-:-:S05]  /*1810*/  IMAD R7, R6, R10, R7 ;  /* 0x0000000a06077224 */ /* 0x000fca00078e0207 */
[----:B------:R-:W-:Y:S02]  /*1820*/  ISETP.GT.U32.AND P1, PT, R6, R7, PT ;  /* 0x000000070600720c */ /* 0x000fe40003f24070 */
[----:B------:R-:W-:-:S11]  /*1830*/  ISETP.GE.AND P2, PT, R5, RZ, PT ;  /* 0x000000ff0500720c */ /* 0x000fd60003f46270 */
[----:B------:R-:W-:-:S05]  /*1840*/  @!P1 IMAD.IADD R7, R7, 0x1, -R6 ;  /* 0x0000000107079824 */ /* 0x000fca00078e0a06 */
[----:B------:R-:W-:Y:S02]  /*1850*/  ISETP.GT.U32.AND P1, PT, R6, R7, PT ;  /* 0x000000070600720c */ /* 0x000fe40003f24070 */
[----:B------:R-:W-:-:S11]  /*1860*/  IADD3 R9, PT, PT, R9, 0x8, RZ ;  /* 0x0000000809097810 */ /* 0x000fd60007ffe0ff */
[----:B------:R-:W-:-:S04]  /*1870*/  @!P1 IMAD.IADD R7, R7, 0x1, -R6 ;  /* 0x0000000107079824 */ /* 0x000fc800078e0a06 */
[----:B------:R-:W-:-:S05]  /*1880*/  @!P2 IMAD.MOV R7, RZ, RZ, -R7 ;  /* 0x000000ffff07a224 */ /* 0x000fca00078e0a07 */
[----:B------:R-:W-:-:S07]  /*1890*/  SEL R13, R3, R7, !P0 ;  /* 0x00000007030d7207 */ /* 0x000fce0004000000 */
.L_x_3:
[----:B------:R-:W-:Y:S05]  /*18a0*/  BRA.U !UP1, `(.L_x_0) ;  /* 0x0000000509bc7547 */ /* 0x000fea000b800000 */
[----:B------:R-:W-:Y:S02]  /*18b0*/  UISETP.GE.U32.AND UP0, UPT, UR7, 0x4, UPT ;  /* 0x000000040700788c */ /* 0x000fe4000bf06070 */
[----:B------:R-:W-:-:S04]  /*18c0*/  ULOP3.LUT UR5, UR5, 0x3, URZ, 0xc0, !UPT ;  /* 0x0000000305057892 */ /* 0x000fc8000f8ec0ff */
        /* <DEDUP_REMOVED lines=10> */
[----:B------:R-:W5:Y:S01]  /*1970*/  LDG.E.S8 R5, desc[UR8][R16.64+0x3] ;  /* 0x0000030810057981 */ /* 0x000f62000c1e1300 */
[----:B------:R-:W-:Y:S01]  /*1980*/  VIADD R9, R9, 0x4 ;  /* 0x0000000409097836 */ /* 0x000fe20000000000 */
[----:B-1----:R-:W-:-:S04]  /*1990*/  IABS R4, R3 ;  /* 0x0000000300047213 */ /* 0x002fc80000000000 */
[----:B------:R-:W0:Y:S08]  /*19a0*/  I2F.RP R10, R4 ;  /* 0x00000004000a7306 */ /* 0x000e300000209400 */
[----:B0-----:R-:W0:Y:S02]  /*19b0*/  MUFU.RCP R10, R10 ;  /* 0x0000000a000a7308 */ /* 0x001e240000001000 */
[----:B0-----:R-:W-:-:S06]  /*19c0*/  VIADD R14, R10, 0xffffffe ;  /* 0x0ffffffe0a0e7836 */ /* 0x001fcc0000000000 */
[----:B------:R0:W1:Y:S02]  /*19d0*/  F2I.FTZ.U32.TRUNC.NTZ R15, R14 ;  /* 0x0000000e000f7305 */ /* 0x000064000021f000 */
[----:B0-----:R-:W-:Y:S02]  /*19e0*/  HFMA2 R14, -RZ, RZ, 0, 0 ;  /* 0x00000000ff0e7431 */ /* 0x001fe400000001ff */
[----:B-1----:R-:W-:-:S04]  /*19f0*/  IMAD.MOV R19, RZ, RZ, -R15 ;  /* 0x000000ffff137224 */ /* 0x002fc800078e0a0f */
[----:B------:R-:W-:Y:S02]  /*1a00*/  IMAD R19, R19, R4, RZ ;  /* 0x0000000413137224 */ /* 0x000fe400078e02ff */
[----:B--2---:R-:W-:Y:S02]  /*1a10*/  IMAD R13, R13, R2, R6 ;  /* 0x000000020d0d7224 */ /* 0x004fe400078e0206 */
[----:B------:R-:W-:-:S03]  /*1a20*/  IMAD.HI.U32 R6, R15, R19, R14 ;  /* 0x000000130f067227 */ /* 0x000fc600078e000e */
[----:B------:R-:W-:Y:S02]  /*1a30*/  IABS R12, R13 ;  /* 0x0000000d000c7213 */ /* 0x000fe40000000000 */
[----:B------:R-:W-:-:S03]  /*1a40*/  ISETP.GE.AND P1, PT, R13, RZ, PT ;  /* 0x000000ff0d00720c */ /* 0x000fc60003f26270 */
[----:B------:R-:W-:-:S04]  /*1a50*/  IMAD.MOV.U32 R15, RZ, RZ, R12 ;  /* 0x000000ffff0f7224 */ /* 0x000fc800078e000c */
[----:B------:R-:W-:-:S04]  /*1a60*/  IMAD.HI.U32 R10, R6, R15, RZ ;  /* 0x0000000f060a7227 */ /* 0x000fc800078e00ff */
[----:B------:R-:W-:-:S04]  /*1a70*/  IMAD.MOV R10, RZ, RZ, -R10 ;  /* 0x000000ffff0a7224 */ /* 0x000fc800078e0a0a */
[----:B------:R-:W-:-:S05]  /*1a80*/  IMAD R15, R4, R10, R15 ;  /* 0x0000000a040f7224 */ /* 0x000fca00078e020f */
[----:B------:R-:W-:-:S13]  /*1a90*/  ISETP.GT.U32.AND P0, PT, R4, R15, PT ;  /* 0x0000000f0400720c */ /* 0x000fda0003f04070 */
[----:B------:R-:W-:-:S05]  /*1aa0*/  @!P0 IMAD.IADD R15, R15, 0x1, -R4 ;  /* 0x000000010f0f8824 */ /* 0x000fca00078e0a04 */
[----:B------:R-:W-:-:S13]  /*1ab0*/  ISETP.GT.U32.AND P0, PT, R4, R15, PT ;  /* 0x0000000f0400720c */ /* 0x000fda0003f04070 */
[----:B------:R-:W-:Y:S02]  /*1ac0*/  @!P0 IADD3 R15, PT, PT, R15, -R4, RZ ;  /* 0x800000040f0f8210 */ /* 0x000fe40007ffe0ff */
[----:B------:R-:W-:Y:S02]  /*1ad0*/  ISETP.NE.AND P0, PT, R3, RZ, PT ;  /* 0x000000ff0300720c */ /* 0x000fe40003f05270 */
[----:B------:R-:W-:Y:S01]  /*1ae0*/  LOP3.LUT R3, RZ, R3, RZ, 0x33, !PT ;  /* 0x00000003ff037212 */ /* 0x000fe200078e33ff */
[----:B------:R-:W-:-:S05]  /*1af0*/  @!P1 IMAD.MOV R15, RZ, RZ, -R15 ;  /* 0x000000ffff0f9224 */ /* 0x000fca00078e0a0f */
[----:B------:R-:W-:-:S05]  /*1b00*/  SEL R15, R3, R15, !P0 ;  /* 0x0000000f030f7207 */ /* 0x000fca0004000000 */
[----:B---3--:R-:W-:-:S05]  /*1b10*/  IMAD R11, R15, R2, R11 ;  /* 0x000000020f0b7224 */ /* 0x008fca00078e020b */
        /* <DEDUP_REMOVED lines=11> */
[----:B----4-:R-:W-:-:S05]  /*1bd0*/  IMAD R7, R13, R2, R7 ;  /* 0x000000020d077224 */ /* 0x010fca00078e0207 */
        /* <DEDUP_REMOVED lines=22> */
[----:B------:R-:W-:-:S07]  /*1d40*/  SEL R13, R3, R7, !P0 ;  /* 0x00000007030d7207 */ /* 0x000fce0004000000 */
.L_x_4:
[----:B------:R-:W-:Y:S05]  /*1d50*/  BRA.U !UP1, `(.L_x_0) ;  /* 0x0000000109907547 */ /* 0x000fea000b800000 */
[----:B------:R-:W1:Y:S01]  /*1d60*/  LDC R5, c[0x0][0x3a4] ;  /* 0x0000e900ff057b82 */ /* 0x000e620000000800 */
[----:B------:R-:W-:Y:S01]  /*1d70*/  IADD3 R0, PT, PT, R0, UR4, R9 ;  /* 0x0000000400007c10 */ /* 0x000fe2000fffe009 */
[----:B------:R-:W2:Y:S01]  /*1d80*/  LDCU.64 UR6, c[0x0][0x380] ;  /* 0x00007000ff0677ac */ /* 0x000ea20008000a00 */
[----:B------:R-:W-:-:S05]  /*1d90*/  UIADD3 UR5, UPT, UPT, -UR5, URZ, URZ ;  /* 0x000000ff05057290 */ /* 0x000fca000fffe1ff */
[----:B------:R-:W3:Y:S01]  /*1da0*/  LDC.64 R2, c[0x0][0x3a0] ;  /* 0x0000e800ff027b82 */ /* 0x000ee20000000a00 */
[-C--:B-1----:R-:W-:Y:S02]  /*1db0*/  IABS R4, R5.reuse ;  /* 0x0000000500047213 */ /* 0x082fe40000000000 */
[----:B------:R-:W-:Y:S02]  /*1dc0*/  ISETP.NE.AND P0, PT, R5, RZ, PT ;  /* 0x000000ff0500720c */ /* 0x000fe40003f05270 */
[----:B------:R-:W1:Y:S01]  /*1dd0*/  I2F.RP R10, R4 ;  /* 0x00000004000a7306 */ /* 0x000e620000209400 */
[----:B------:R-:W-:-:S07]  /*1de0*/  LOP3.LUT R14, RZ, R5, RZ, 0x33, !PT ;  /* 0x00000005ff0e7212 */ /* 0x000fce00078e33ff */
[----:B-1----:R-:W1:Y:S02]  /*1df0*/  MUFU.RCP R10, R10 ;  /* 0x0000000a000a7308 */ /* 0x002e640000001000 */
[----:B-1----:R-:W-:-:S06]  /*1e00*/  VIADD R6, R10, 0xffffffe ;  /* 0x0ffffffe0a067836 */ /* 0x002fcc0000000000 */
[----:B------:R1:W4:Y:S02]  /*1e10*/  F2I.FTZ.U32.TRUNC.NTZ R7, R6 ;  /* 0x0000000600077305 */ /* 0x000324000021f000 */
[----:B-1----:R-:W-:Y:S01]  /*1e20*/  IMAD.MOV.U32 R6, RZ, RZ, RZ ;  /* 0x000000ffff067224 */ /* 0x002fe200078e00ff */
[----:B----4-:R-:W-:-:S05]  /*1e30*/  IADD3 R11, PT, PT, RZ, -R7, RZ ;  /* 0x80000007ff0b7210 */ /* 0x010fca0007ffe0ff */
[----:B------:R-:W-:-:S04]  /*1e40*/  IMAD R11, R11, R4, RZ ;  /* 0x000000040b0b7224 */ /* 0x000fc800078e02ff */
[----:B--23--:R-:W-:-:S07]  /*1e50*/  IMAD.HI.U32 R12, R7, R11, R6 ;  /* 0x0000000b070c7227 */ /* 0x00cfce00078e0006 */
.L_x_5:
[----:B------:R-:W-:-:S04]  /*1e60*/  IADD3 R6, P1, PT, R0, UR6, RZ ;  /* 0x0000000600067c10 */ /* 0x000fc8000ff3e0ff */
[----:B------:R-:W-:-:S05]  /*1e70*/  LEA.HI.X.SX32 R7, R0, UR7, 0x1, P1 ;  /* 0x0000000700077c11 */ /* 0x000fca00088f0eff */
[----:B0-----:R-:W2:Y:S01]  /*1e80*/  LDG.E.S8 R6, desc[UR8][R6.64] ;  /* 0x0000000806067981 */ /* 0x001ea2000c1e1300 */
[----:B------:R-:W-:Y:S01]  /*1e90*/  IABS R16, R3 ;  /* 0x0000000300107213 */ /* 0x000fe20000000000 */
[----:B------:R-:W-:Y:S01]  /*1ea0*/  UIADD3 UR5, UPT, UPT, UR5, 0x1, URZ ;  /* 0x0000000105057890 */ /* 0x000fe2000fffe0ff */
[----:B------:R-:W-:-:S03]  /*1eb0*/  VIADD R0, R0, 0x1 ;  /* 0x0000000100007836 */ /* 0x000fc60000000000 */
[----:B------:R-:W-:Y:S01]  /*1ec0*/  UISETP.NE.AND UP0, UPT, UR5, URZ, UPT ;  /* 0x000000ff0500728c */ /* 0x000fe2000bf05270 */
[----:B--2---:R-:W-:-:S05]  /*1ed0*/  IMAD R13, R13, R2, R6 ;  /* 0x000000020d0d7224 */ /* 0x004fca00078e0206 */
        /* <DEDUP_REMOVED lines=10> */
[----:B------:R-:W-:Y:S01]  /*1f80*/  SEL R13, R14, R5, !P0 ;  /* 0x000000050e0d7207 */ /* 0x000fe20004000000 */
[----:B------:R-:W-:Y:S06]  /*1f90*/  BRA.U UP0, `(.L_x_5) ;  /* 0xfffffffd00b07547 */ /* 0x000fec000b83ffff */
.L_x_0:
[----:B------:R-:W1:Y:S02]  /*1fa0*/  LDCU UR5, c[0x0][0x39c] ;  /* 0x00007380ff0577ac */ /* 0x000e640008000800 */
[----:B-1----:R-:W-:-:S13]  /*1fb0*/  ISETP.NE.AND P0, PT, R13, UR5, PT ;  /* 0x000000050d007c0c */ /* 0x002fda000bf05270 */
[----:B0-----:R-:W-:Y:S05]  /*1fc0*/  @P0 EXIT ;  /* 0x000000000000094d */ /* 0x001fea0003800000 */
[----:B------:R-:W0:Y:S02]  /*1fd0*/  LDCU UR4, c[0x0][0x398] ;  /* 0x00007300ff0477ac */ /* 0x000e240008000800 */
[----:B0-----:R-:W-:-:S09]  /*1fe0*/  UISETP.GE.AND UP0, UPT, UR4, 0x1, UPT ;  /* 0x000000010400788c */ /* 0x001fd2000bf06270 */
[----:B------:R-:W-:Y:S05]  /*1ff0*/  BRA.U !UP0, `(.L_x_6) ;  /* 0x0000000108487547 */ /* 0x000fea000b800000 */
[----:B------:R-:W0:Y:S01]  /*2000*/  LDCU UR7, c[0x0][0x398] ;  /* 0x00007300ff0777ac */ /* 0x000e220008000800 */
[----:B------:R-:W1:Y:S01]  /*2010*/  LDCU.64 UR12, c[0x0][0x380] ;  /* 0x00007000ff0c77ac */ /* 0x000e620008000a00 */
[----:B------:R-:W2:Y:S01]  /*2020*/  LDCU.64 UR10, c[0x0][0x390] ;  /* 0x00007200ff0a77ac */ /* 0x000ea20008000a00 */
[----:B------:R-:W-:-:S05]  /*2030*/  UMOV UR4, URZ ;  /* 0x000000ff00047c82 */ /* 0x000fca0008000000 */
.L_x_7:
[----:B--2---:R-:W-:Y:S02]  /*2040*/  UIADD3 UR5, UP0, UPT, UR4, UR10, URZ ;  /* 0x0000000a04057290 */ /* 0x004fe4000ff1e0ff */
[----:B------:R-:W-:Y:S02]  /*2050*/  VIADD R0, R8, UR4 ;  /* 0x0000000408007c36 */ /* 0x000fe40008000000 */
[----:B------:R-:W-:-:S03]  /*2060*/  UIADD3.X UR6, UPT, UPT, URZ, UR11, URZ, UP0, !UPT ;  /* 0x0000000bff067290 */ /* 0x000fc600087fe4ff */
[C---:B-1----:R-:W-:Y:S02]  /*2070*/  IADD3 R2, P0, PT, R0.reuse, UR12, RZ ;  /* 0x0000000c00027c10 */ /* 0x042fe4000ff1e0ff */
[----:B------:R-:W-:Y:S01]  /*2080*/  MOV R4, UR5 ;  /* 0x0000000500047c02 */ /* 0x000fe20008000f00 */
[----:B------:R-:W-:Y:S01]  /*2090*/  IMAD.U32 R5, RZ, RZ, UR6 ;  /* 0x00000006ff057e24 */ /* 0x000fe2000f8e00ff */
[----:B------:R-:W-:-:S05]  /*20a0*/  LEA.HI.X.SX32 R3, R0, UR13, 0x1, P0 ;  /* 0x0000000d00037c11 */ /* 0x000fca00080f0eff */
[----:B------:R-:W2:Y:S04]  /*20b0*/  LDG.E.U8 R2, desc[UR8][R2.64] ;  /* 0x0000000802027981 */ /* 0x000ea8000c1e1100 */
[----:B------:R-:W2:Y:S01]  /*20c0*/  LDG.E.U8 R5, desc[UR8][R4.64] ;  /* 0x0000000804057981 */ /* 0x000ea2000c1e1100 */
[----:B------:R-:W-:-:S04]  /*20d0*/  UIADD3 UR4, UPT, UPT, UR4, 0x1, URZ ;  /* 0x0000000104047890 */ /* 0x000fc8000fffe0ff */
[----:B0-----:R-:W-:Y:S01]  /*20e0*/  UISETP.NE.AND UP0, UPT, UR4, UR7, UPT ;  /* 0x000000070400728c */ /* 0x001fe2000bf05270 */
[----:B--2---:R-:W-:-:S13]  /*20f0*/  ISETP.NE.AND P0, PT, R2, R5, PT ;  /* 0x000000050200720c */ /* 0x004fda0003f05270 */
[----:B------:R-:W-:Y:S05]  /*2100*/  @P0 EXIT ;  /* 0x000000000000094d */ /* 0x000fea0003800000 */
[----:B------:R-:W-:Y:S05]  /*2110*/  BRA.U UP0, `(.L_x_7) ;  /* 0xfffffffd00c87547 */ /* 0x000fea000b83ffff */
.L_x_6:
[----:B------:R-:W0:Y:S01]  /*2120*/  S2R R13, SR_LANEID ;  /* 0x00000000000d7919 */ /* 0x000e220000000000 */
[----:B------:R-:W-:Y:S01]  /*2130*/  VOTEU.ANY UR5, UPT, PT ;  /* 0x0000000000057886 */ /* 0x000fe200038e0100 */
[----:B------:R-:W1:Y:S01]  /*2140*/  LDC.64 R2, c[0x0][0x3c0] ;  /* 0x0000f000ff027b82 */ /* 0x000e620000000a00 */
[----:B------:R-:W0:Y:S08]  /*2150*/  FLO.U32 R0, UR5 ;  /* 0x0000000500007d00 */ /* 0x000e3000080e0000 */
[----:B------:R-:W1:Y:S01]  /*2160*/  POPC R11, UR5 ;  /* 0x00000005000b7d09 */ /* 0x000e620008000000 */
[----:B0-----:R-:W-:-:S13]  /*2170*/  ISETP.EQ.U32.AND P0, PT, R0, R13, PT ;  /* 0x0000000d0000720c */ /* 0x001fda0003f02070 */
[----:B-1----:R-:W2:Y:S01]  /*2180*/  @P0 ATOMG.E.ADD.STRONG.GPU PT, R3, desc[UR8][R2.64], R11 ;  /* 0x8000000b020309a8 */ /* 0x002ea200081ef108 */
[----:B------:R-:W-:Y:S01]  /*2190*/  UFLO.U32 UR6, UR5 ;  /* 0x00000005000672bd */ /* 0x000fe200080e0000 */
[----:B------:R-:W0:Y:S05]  /*21a0*/  S2R R4, SR_LTMASK ;  /* 0x0000000000047919 */ /* 0x000e2a0000003900 */
[----:B------:R-:W-:Y:S02]  /*21b0*/  ISETP.EQ.U32.AND P1, PT, R13, UR6, PT ;  /* 0x000000060d007c0c */ /* 0x000fe4000bf22070 */
[----:B0-----:R-:W-:Y:S02]  /*21c0*/  LOP3.LUT R10, R4, UR5, RZ, 0xc0, !PT ;  /* 0x00000005040a7c12 */ /* 0x001fe4000f8ec0ff */
[----:B------:R-:W0:Y:S04]  /*21d0*/  LDC.64 R4, c[0x0][0x3b0] ;  /* 0x0000ec00ff047b82 */ /* 0x000e280000000a00 */
[----:B------:R-:W1:Y:S01]  /*21e0*/  POPC R10, R10 ;  /* 0x0000000a000a7309 */ /* 0x000e620000000000 */
[----:B--2---:R-:W1:Y:S02]  /*21f0*/  SHFL.IDX PT, R9, R3, R0, 0x1f ;  /* 0x00001f0003097589 */ /* 0x004e6400000e0000 */
[----:B-1----:R-:W-:-:S05]  /*2200*/  IMAD.IADD R9, R9, 0x1, R10 ;  /* 0x0000000109097824 */ /* 0x002fca00078e020a */
[----:B------:R-:W-:-:S13]  /*2210*/  ISETP.GT.AND P0, PT, R9, 0x13, PT ;  /* 0x000000130900780c */ /* 0x000fda0003f04270 */
[----:B------:R-:W1:Y:S02]  /*2220*/  @!P0 LDC.64 R6, c[0x0][0x3b8] ;  /* 0x0000ee00ff068b82 */ /* 0x000e640000000a00 */
[----:B-1----:R-:W-:-:S05]  /*2230*/  @!P0 IMAD.WIDE R2, R9, 0x4, R6 ;  /* 0x0000000409028825 */ /* 0x002fca00078e0206 */
[----:B------:R-:W-:Y:S04]  /*2240*/  @!P0 STG.E desc[UR8][R2.64], R8 ;  /* 0x0000000802008986 */ /* 0x000fe8000c101908 */
[----:B0-----:R-:W-:Y:S01]  /*2250*/  @P1 REDG.E.ADD.STRONG.GPU desc[UR8][R4.64], R11 ;  /* 0x0000000b0400198e */ /* 0x001fe2000c12e108 */
[----:B------:R-:W-:Y:S05]  /*2260*/  EXIT ;  /* 0x000000000000794d */ /* 0x000fea0003800000 */
.L_x_8:
[----:B------:R-:W-:-:S00]  /*2270*/  BRA `(.L_x_8) ;  /* 0xfffffffc00fc7947 */ /* 0x000fc0000383ffff */
[----:B------:R-:W-:-:S00]  /*2280*/  NOP ;  /* 0x0000000000007918 */ /* 0x000fc00000000000 */
[----:B------:R-:W-:-:S00]  /*2290*/  NOP ;  /* 0x0000000000007918 */ /* 0x000fc00000000000 */
[----:B------:R-:W-:-:S00]  /*22a0*/  NOP ;  /* 0x0000000000007918 */ /* 0x000fc00000000000 */
[----:B------:R-:W-:-:S00]  /*22b0*/  NOP ;  /* 0x0000000000007918 */ /* 0x000fc00000000000 */
[----:B------:R-:W-:-:S00]  /*22c0*/  NOP ;  /* 0x0000000000007918 */ /* 0x000fc00000000000 */
[----:B------:R-:W-:-:S00]  /*22d0*/  NOP ;  /* 0x0000000000007918 */ /* 0x000fc00000000000 */
[----:B------:R-:W-:-:S00]  /*22e0*/  NOP ;  /* 0x0000000000007918 */ /* 0x000fc00000000000 */
[----:B------:R-:W-:-:S00]  /*22f0*/  NOP ;  /* 0x0000000000007918 */ /* 0x000fc00000000000 */
.L_x_9:


//--------------------- .nv.shared.reserved.0     --------------------------
	.section	.nv.shared.reserved.0,"aw",@nobits
	.weak		__nv_reservedSMEM_offset_0_alias
	.size		__nv_reservedSMEM_offset_0_alias, 0, 64
	.other		__nv_reservedSMEM_offset_0_alias,@"STO_CUDA_RESERVED_SHARED STV_DEFAULT"
__nv_reservedSMEM_offset_0_alias:
	.zero		0
	.zero		64


//--------------------- .nv.constant0._Z22compute_initial_hashesPciS_iiiiiPiS0_S0_ --------------------------
	.section	.nv.constant0._Z22compute_initial_hashesPciS_iiiiiPiS0_S0_,"a",@progbits
	.sectionflags	@""
	.align	4
.nv.constant0._Z22compute_initial_hashesPciS_iiiiiPiS0_S0_:
	.zero		968


//--------------------- SYMBOLS --------------------------

	.type		.nv.reservedSmem.offset0,@object
	.size		.nv.reservedSmem.offset0,0x4
